	.headerflags	@"EF_CUDA_TEXMODE_UNIFIED EF_CUDA_64BIT_ADDRESS EF_CUDA_ACCELERATORS EF_CUDA_SM90 EF_CUDA_VIRTUAL_SM(EF_CUDA_SM90)"
	.elftype	@"ET_EXEC"


//--------------------- .nv.info                  --------------------------
	.section	.nv.info,"",@"SHT_CUDA_INFO"
	.align	4


	//----- nvinfo : EIATTR_REGCOUNT
	.align		4
        /*0000*/ 	.byte	0x04, 0x2f
        /*0002*/ 	.short	(.L_1 - .L_0)
	.align		4
.L_0:
        /*0004*/ 	.word	index@(triton_poi_fused_add_mean_pow_sub_9)
        /*0008*/ 	.word	0x00000014


	//----- nvinfo : EIATTR_MIN_STACK_SIZE
	.align		4
.L_1:
        /*000c*/ 	.byte	0x04, 0x12
        /*000e*/ 	.short	(.L_3 - .L_2)
	.align		4
.L_2:
        /*0010*/ 	.word	index@(triton_poi_fused_add_mean_pow_sub_9)
        /*0014*/ 	.word	0x00000000


	//----- nvinfo : EIATTR_FRAME_SIZE
	.align		4
.L_3:
        /*0018*/ 	.byte	0x04, 0x11
        /*001a*/ 	.short	(.L_5 - .L_4)
	.align		4
.L_4:
        /*001c*/ 	.word	index@(triton_poi_fused_add_mean_pow_sub_9)
        /*0020*/ 	.word	0x00000000


	//----- nvinfo : EIATTR_MIN_STACK_SIZE
	.align		4
.L_5:
        /*0024*/ 	.byte	0x04, 0x12
        /*0026*/ 	.short	(.L_7 - .L_6)
	.align		4
.L_6:
        /*0028*/ 	.word	index@(triton_poi_fused_add_mean_pow_sub_9)
        /*002c*/ 	.word	0x00000000
.L_7:


//--------------------- .nv.info.triton_poi_fused_add_mean_pow_sub_9 --------------------------
	.section	.nv.info.triton_poi_fused_add_mean_pow_sub_9,"",@"SHT_CUDA_INFO"
	.sectionflags	@""
	.align	4


	//----- nvinfo : EIATTR_CUDA_API_VERSION
	.align		4
        /*0000*/ 	.byte	0x04, 0x37
        /*0002*/ 	.short	(.L_9 - .L_8)
.L_8:
        /*0004*/ 	.word	0x0000007c


	//----- nvinfo : EIATTR_KPARAM_INFO
	.align		4
.L_9:
        /*0008*/ 	.byte	0x04, 0x17
        /*000a*/ 	.short	(.L_11 - .L_10)
.L_10:
        /*000c*/ 	.word	0x00000000
        /*0010*/ 	.short	0x0004
        /*0012*/ 	.short	0x0020
        /*0014*/ 	.byte	0x00, 0xf0, 0x11, 0x00


	//----- nvinfo : EIATTR_KPARAM_INFO
	.align		4
.L_11:
        /*0018*/ 	.byte	0x04, 0x17
        /*001a*/ 	.short	(.L_13 - .L_12)
.L_12:
        /*001c*/ 	.word	0x00000000
        /*0020*/ 	.short	0x0003
        /*0022*/ 	.short	0x0018
        /*0024*/ 	.byte	0x00, 0xf4, 0x21, 0x00


	//----- nvinfo : EIATTR_KPARAM_INFO
	.align		4
.L_13:
        /*0028*/ 	.byte	0x04, 0x17
        /*002a*/ 	.short	(.L_15 - .L_14)
.L_14:
        /*002c*/ 	.word	0x00000000
        /*0030*/ 	.short	0x0002
        /*0032*/ 	.short	0x0010
        /*0034*/ 	.byte	0x00, 0xf4, 0x21, 0x00


	//----- nvinfo : EIATTR_KPARAM_INFO
	.align		4
.L_15:
        /*0038*/ 	.byte	0x04, 0x17
        /*003a*/ 	.short	(.L_17 - .L_16)
.L_16:
        /*003c*/ 	.word	0x00000000
        /*0040*/ 	.short	0x0001
        /*0042*/ 	.short	0x0008
        /*0044*/ 	.byte	0x00, 0xf4, 0x21, 0x00


	//----- nvinfo : EIATTR_KPARAM_INFO
	.align		4
.L_17:
        /*0048*/ 	.byte	0x04, 0x17
        /*004a*/ 	.short	(.L_19 - .L_18)
.L_18:
        /*004c*/ 	.word	0x00000000
        /*0050*/ 	.short	0x0000
        /*0052*/ 	.short	0x0000
        /*0054*/ 	.byte	0x00, 0xf4, 0x21, 0x00


	//----- nvinfo : EIATTR_SPARSE_MMA_MASK
	.align		4
.L_19:
        /*0058*/ 	.byte	0x03, 0x50
        /*005a*/ 	.short	0x0000


	//----- nvinfo : EIATTR_MAXREG_COUNT
	.align		4
        /*005c*/ 	.byte	0x03, 0x1b
        /*005e*/ 	.short	0x00ff


	//----- nvinfo : EIATTR_EXIT_INSTR_OFFSETS
	.align		4
        /*0060*/ 	.byte	0x04, 0x1c
        /*0062*/ 	.short	(.L_21 - .L_20)


	//   ....[0]....
.L_20:
        /*0064*/ 	.word	0x00000310


	//   ....[1]....
        /*0068*/ 	.word	0x00000340


	//----- nvinfo : EIATTR_REQNTID
	.align		4
.L_21:
        /*006c*/ 	.byte	0x04, 0x10
        /*006e*/ 	.short	(.L_23 - .L_22)
.L_22:
        /*0070*/ 	.word	0x00000020
        /*0074*/ 	.word	0x00000001
        /*0078*/ 	.word	0x00000001


	//----- nvinfo : EIATTR_CBANK_PARAM_SIZE
	.align		4
.L_23:
        /*007c*/ 	.byte	0x03, 0x19
        /*007e*/ 	.short	0x0024


	//----- nvinfo : EIATTR_PARAM_CBANK
	.align		4
        /*0080*/ 	.byte	0x04, 0x0a
        /*0082*/ 	.short	(.L_25 - .L_24)
	.align		4
.L_24:
        /*0084*/ 	.word	index@(.nv.constant0.triton_poi_fused_add_mean_pow_sub_9)
        /*0088*/ 	.short	0x0210
        /*008a*/ 	.short	0x0024


	//----- nvinfo : EIATTR_SW_WAR
	.align		4
.L_25:
        /*008c*/ 	.byte	0x04, 0x36
        /*008e*/ 	.short	(.L_27 - .L_26)
.L_26:
        /*0090*/ 	.word	0x00000008
.L_27:


//--------------------- .nv.callgraph             --------------------------
	.section	.nv.callgraph,"",@"SHT_CUDA_CALLGRAPH"
	.align	4
	.sectionentsize	8
	.align		4
        /*0000*/ 	.word	0x00000000
	.align		4
        /*0004*/ 	.word	0xffffffff
	.align		4
        /*0008*/ 	.word	0x00000000
	.align		4
        /*000c*/ 	.word	0xfffffffe
	.align		4
        /*0010*/ 	.word	0x00000000
	.align		4
        /*0014*/ 	.word	0xfffffffd
	.align		4
        /*0018*/ 	.word	0x00000000
	.align		4
        /*001c*/ 	.word	0xfffffffc


//--------------------- .text.triton_poi_fused_add_mean_pow_sub_9 --------------------------
	.section	.text.triton_poi_fused_add_mean_pow_sub_9,"ax",@progbits
	.align	128
        .global         triton_poi_fused_add_mean_pow_sub_9
        .type           triton_poi_fused_add_mean_pow_sub_9,@function
        .size           triton_poi_fused_add_mean_pow_sub_9,(.L_x_1 - triton_poi_fused_add_mean_pow_sub_9)
        .other          triton_poi_fused_add_mean_pow_sub_9,@"STO_CUDA_ENTRY STV_DEFAULT"
triton_poi_fused_add_mean_pow_sub_9:
.text.triton_poi_fused_add_mean_pow_sub_9:
[----:B------:R-:W0:Y:S02]  /*0000*/  LDC R1, c[0x0][0x28] ;  /* 0x00000a00ff017b82 */ /* 0x000e240000000800 */
[----:B------:R-:W1:Y:S01]  /*0010*/  S2R R14, SR_TID.X ;  /* 0x00000000000e7919 */ /* 0x000e620000002100 */
[----:B------:R-:W2:Y:S01]  /*0020*/  LDC.64 R2, c[0x0][0x210] ;  /* 0x00008400ff027b82 */ /* 0x000ea20000000a00 */
[----:B------:R-:W-:Y:S01]  /*0030*/  HFMA2.MMA R13, -RZ, RZ, 0, 0 ;  /* 0x00000000ff0d7435 */ /* 0x000fe200000001ff */
[----:B------:R-:W-:Y:S01]  /*0040*/  CS2R R8, SRZ ;  /* 0x0000000000087805 */ /* 0x000fe2000001ff00 */
[----:B------:R-:W3:Y:S01]  /*0050*/  S2R R11, SR_CTAID.X ;  /* 0x00000000000b7919 */ /* 0x000ee20000002500 */
[----:B------:R-:W-:Y:S01]  /*0060*/  ULDC.64 UR4, c[0x0][0x208] ;  /* 0x0000820000047ab9 */ /* 0x000fe20000000a00 */
[----:B------:R-:W-:-:S03]  /*0070*/  MOV R10, RZ ;  /* 0x000000ff000a7202 */ /* 0x000fc60000000f00 */
[----:B------:R-:W4:Y:S01]  /*0080*/  LDC.64 R4, c[0x0][0x218] ;  /* 0x00008600ff047b82 */ /* 0x000f220000000a00 */
[----:B-1----:R-:W-:-:S04]  /*0090*/  LOP3.LUT R0, R14, 0xf, RZ, 0xc0, !PT ;  /* 0x0000000f0e007812 */ /* 0x002fc800078ec0ff */
[----:B---3--:R-:W-:Y:S01]  /*00a0*/  LEA R11, R11, R0, 0x4 ;  /* 0x000000000b0b7211 */ /* 0x008fe200078e20ff */
[----:B------:R-:W-:-:S03]  /*00b0*/  HFMA2.MMA R0, -RZ, RZ, 0, 0 ;  /* 0x00000000ff007435 */ /* 0x000fc600000001ff */
[C---:B------:R-:W-:Y:S02]  /*00c0*/  ISETP.GE.AND P0, PT, R11.reuse, 0x10, PT ;  /* 0x000000100b00780c */ /* 0x040fe40003f06270 */
[----:B------:R-:W-:-:S05]  /*00d0*/  SHF.L.U32 R7, R11, 0x2, RZ ;  /* 0x000000020b077819 */ /* 0x000fca00000006ff */
[----:B--2---:R-:W-:-:S04]  /*00e0*/  IMAD.WIDE R2, R7, 0x4, R2 ;  /* 0x0000000407027825 */ /* 0x004fc800078e0202 */
[----:B----4-:R-:W-:Y:S01]  /*00f0*/  IMAD.WIDE R4, R7, 0x4, R4 ;  /* 0x0000000407047825 */ /* 0x010fe200078e0204 */
[----:B------:R-:W-:Y:S01]  /*0100*/  CS2R R6, SRZ ;  /* 0x0000000000067805 */ /* 0x000fe2000001ff00 */
[----:B------:R-:W2:Y:S01]  /*0110*/  @!P0 LDG.E.EL R0, desc[UR4][R2.64] ;  /* 0x0000000402008981 */ /* 0x000ea2000c2e1900 */
[----:B------:R-:W-:-:S03]  /*0120*/  MOV R15, RZ ;  /* 0x000000ff000f7202 */ /* 0x000fc60000000f00 */
[----:B------:R-:W3:Y:S04]  /*0130*/  @!P0 LDG.E.EL R9, desc[UR4][R4.64+0x4] ;  /* 0x0000040404098981 */ /* 0x000ee8000c2e1900 */
[----:B------:R-:W3:Y:S04]  /*0140*/  @!P0 LDG.E.EL R6, desc[UR4][R2.64+0x4] ;  /* 0x0000040402068981 */ /* 0x000ee8000c2e1900 */
[----:B------:R-:W2:Y:S04]  /*0150*/  @!P0 LDG.E.EL R7, desc[UR4][R4.64] ;  /* 0x0000000404078981 */ /* 0x000ea8000c2e1900 */
[----:B------:R-:W4:Y:S04]  /*0160*/  @!P0 LDG.E.EL R8, desc[UR4][R2.64+0x8] ;  /* 0x0000080402088981 */ /* 0x000f28000c2e1900 */
[----:B------:R-:W4:Y:S04]  /*0170*/  @!P0 LDG.E.EL R13, desc[UR4][R4.64+0x8] ;  /* 0x00000804040d8981 */ /* 0x000f28000c2e1900 */
[----:B------:R-:W5:Y:S04]  /*0180*/  @!P0 LDG.E.EL R10, desc[UR4][R2.64+0xc] ;  /* 0x00000c04020a8981 */ /* 0x000f68000c2e1900 */
[----:B------:R-:W5:Y:S01]  /*0190*/  @!P0 LDG.E.EL R15, desc[UR4][R4.64+0xc] ;  /* 0x00000c04040f8981 */ /* 0x000f62000c2e1900 */
[----:B------:R-:W-:-:S04]  /*01a0*/  LOP3.LUT P0, RZ, R14, 0x10, RZ, 0xc0, !PT ;  /* 0x000000100eff7812 */ /* 0x000fc8000780c0ff */
[----:B------:R-:W-:Y:S01]  /*01b0*/  ISETP.LT.AND P0, PT, R11, 0x10, !P0 ;  /* 0x000000100b00780c */ /* 0x000fe20004701270 */
[----:B---3--:R-:W-:Y:S01]  /*01c0*/  FADD R17, R9, R6 ;  /* 0x0000000609117221 */ /* 0x008fe20000000000 */
[----:B--2---:R-:W-:Y:S02]  /*01d0*/  FADD R0, R7, R0 ;  /* 0x0000000007007221 */ /* 0x004fe40000000000 */
[----:B------:R-:W1:Y:S01]  /*01e0*/  LDC.64 R6, c[0x0][0x220] ;  /* 0x00008800ff067b82 */ /* 0x000e620000000a00 */
[----:B----4-:R-:W-:Y:S01]  /*01f0*/  FADD R13, R13, R8 ;  /* 0x000000080d0d7221 */ /* 0x010fe20000000000 */
[----:B------:R-:W-:-:S04]  /*0200*/  FADD R8, R0, R17 ;  /* 0x0000001100087221 */ /* 0x000fc80000000000 */
[----:B------:R-:W-:Y:S01]  /*0210*/  FADD R9, R8, R13 ;  /* 0x0000000d08097221 */ /* 0x000fe20000000000 */
[----:B-----5:R-:W-:-:S04]  /*0220*/  FADD R10, R15, R10 ;  /* 0x0000000a0f0a7221 */ /* 0x020fc80000000000 */
[----:B------:R-:W-:Y:S02]  /*0230*/  FADD R12, R10, R9 ;  /* 0x000000090a0c7221 */ /* 0x000fe40000000000 */
[----:B------:R-:W2:Y:S02]  /*0240*/  LDC.64 R8, c[0x0][0x228] ;  /* 0x00008a00ff087b82 */ /* 0x000ea40000000a00 */
[----:B------:R-:W-:-:S04]  /*0250*/  FMUL R15, R12, 0.25 ;  /* 0x3e8000000c0f7820 */ /* 0x000fc80000400000 */
[--C-:B------:R-:W-:Y:S01]  /*0260*/  FADD R17, R17, -R15.reuse ;  /* 0x8000000f11117221 */ /* 0x100fe20000000000 */
[----:B------:R-:W-:-:S03]  /*0270*/  FADD R0, R0, -R15 ;  /* 0x8000000f00007221 */ /* 0x000fc60000000000 */
[----:B------:R-:W-:Y:S01]  /*0280*/  FMUL R17, R17, R17 ;  /* 0x0000001111117220 */ /* 0x000fe20000400000 */
[----:B-1----:R-:W-:-:S04]  /*0290*/  IMAD.WIDE R2, R11, 0x4, R6 ;  /* 0x000000040b027825 */ /* 0x002fc800078e0206 */
[----:B------:R-:W-:Y:S01]  /*02a0*/  FFMA R17, R0, R0, R17 ;  /* 0x0000000000117223 */ /* 0x000fe20000000011 */
[--C-:B------:R-:W-:Y:S01]  /*02b0*/  FADD R0, R13, -R15.reuse ;  /* 0x8000000f0d007221 */ /* 0x100fe20000000000 */
[----:B------:R-:W-:Y:S01]  /*02c0*/  FADD R10, R10, -R15 ;  /* 0x8000000f0a0a7221 */ /* 0x000fe20000000000 */
[----:B------:R1:W-:Y:S02]  /*02d0*/  @P0 STG.E desc[UR4][R2.64], R15 ;  /* 0x0000000f02000986 */ /* 0x0003e4000c101904 */
[----:B------:R-:W-:-:S04]  /*02e0*/  FFMA R17, R0, R0, R17 ;  /* 0x0000000000117223 */ /* 0x000fc80000000011 */
[----:B------:R-:W-:Y:S01]  /*02f0*/  FFMA R17, R10, R10, R17 ;  /* 0x0000000a0a117223 */ /* 0x000fe20000000011 */
[----:B--2---:R-:W-:Y:S01]  /*0300*/  IMAD.WIDE R4, R11, 0x4, R8 ;  /* 0x000000040b047825 */ /* 0x004fe200078e0208 */
[----:B------:R-:W-:Y:S06]  /*0310*/  @!P0 EXIT ;  /* 0x000000000000894d */ /* 0x000fec0003800000 */
[----:B------:R-:W-:-:S05]  /*0320*/  FMUL R17, R17, 0.25 ;  /* 0x3e80000011117820 */ /* 0x000fca0000400000 */
[----:B------:R-:W-:Y:S01]  /*0330*/  STG.E desc[UR4][R4.64], R17 ;  /* 0x0000001104007986 */ /* 0x000fe2000c101904 */
[----:B------:R-:W-:Y:S05]  /*0340*/  EXIT ;  /* 0x000000000000794d */ /* 0x000fea0003800000 */
.L_x_0:
[----:B------:R-:W-:-:S00]  /*0350*/  BRA `(.L_x_0) ;  /* 0xfffffffc00fc7947 */ /* 0x000fc0000383ffff */
[----:B------:R-:W-:-:S00]  /*0360*/  NOP ;  /* 0x0000000000007918 */ /* 0x000fc00000000000 */
        /* <DEDUP_REMOVED lines=9> */
.L_x_1:


//--------------------- .nv.constant0.triton_poi_fused_add_mean_pow_sub_9 --------------------------
	.section	.nv.constant0.triton_poi_fused_add_mean_pow_sub_9,"a",@progbits
	.sectionflags	@""
	.align	4
.nv.constant0.triton_poi_fused_add_mean_pow_sub_9:
	.zero		564
